	.headerflags	@"EF_CUDA_TEXMODE_UNIFIED EF_CUDA_64BIT_ADDRESS EF_CUDA_ACCELERATORS EF_CUDA_SM90 EF_CUDA_VIRTUAL_SM(EF_CUDA_SM90)"
	.elftype	@"ET_EXEC"


//--------------------- .nv.info                  --------------------------
	.section	.nv.info,"",@"SHT_CUDA_INFO"
	.align	4


	//----- nvinfo : EIATTR_REGCOUNT
	.align		4
        /*0000*/ 	.byte	0x04, 0x2f
        /*0002*/ 	.short	(.L_3 - .L_2)
	.align		4
.L_2:
        /*0004*/ 	.word	index@(triton_poi_fused__native_batch_norm_legit_no_training_convolution_41)
        /*0008*/ 	.word	0x00000017


	//----- nvinfo : EIATTR_MIN_STACK_SIZE
	.align		4
.L_3:
        /*000c*/ 	.byte	0x04, 0x12
        /*000e*/ 	.short	(.L_5 - .L_4)
	.align		4
.L_4:
        /*0010*/ 	.word	index@(triton_poi_fused__native_batch_norm_legit_no_training_convolution_41)
        /*0014*/ 	.word	0x00000000


	//----- nvinfo : EIATTR_FRAME_SIZE
	.align		4
.L_5:
        /*0018*/ 	.byte	0x04, 0x11
        /*001a*/ 	.short	(.L_7 - .L_6)
	.align		4
.L_6:
        /*001c*/ 	.word	index@(triton_poi_fused__native_batch_norm_legit_no_training_convolution_41)
        /*0020*/ 	.word	0x00000000


	//----- nvinfo : EIATTR_MIN_STACK_SIZE
	.align		4
.L_7:
        /*0024*/ 	.byte	0x04, 0x12
        /*0026*/ 	.short	(.L_9 - .L_8)
	.align		4
.L_8:
        /*0028*/ 	.word	index@(triton_poi_fused__native_batch_norm_legit_no_training_convolution_41)
        /*002c*/ 	.word	0x00000000
.L_9:


//--------------------- .nv.info.triton_poi_fused__native_batch_norm_legit_no_training_convolution_41 --------------------------
	.section	.nv.info.triton_poi_fused__native_batch_norm_legit_no_training_convolution_41,"",@"SHT_CUDA_INFO"
	.sectionflags	@""
	.align	4


	//----- nvinfo : EIATTR_CUDA_API_VERSION
	.align		4
        /*0000*/ 	.byte	0x04, 0x37
        /*0002*/ 	.short	(.L_11 - .L_10)
.L_10:
        /*0004*/ 	.word	0x0000007c


	//----- nvinfo : EIATTR_KPARAM_INFO
	.align		4
.L_11:
        /*0008*/ 	.byte	0x04, 0x17
        /*000a*/ 	.short	(.L_13 - .L_12)
.L_12:
        /*000c*/ 	.word	0x00000000
        /*0010*/ 	.short	0x0007
        /*0012*/ 	.short	0x0038
        /*0014*/ 	.byte	0x00, 0xf0, 0x11, 0x00


	//----- nvinfo : EIATTR_KPARAM_INFO
	.align		4
.L_13:
        /*0018*/ 	.byte	0x04, 0x17
        /*001a*/ 	.short	(.L_15 - .L_14)
.L_14:
        /*001c*/ 	.word	0x00000000
        /*0020*/ 	.short	0x0006
        /*0022*/ 	.short	0x0030
        /*0024*/ 	.byte	0x00, 0xf4, 0x21, 0x00


	//----- nvinfo : EIATTR_KPARAM_INFO
	.align		4
.L_15:
        /*0028*/ 	.byte	0x04, 0x17
        /*002a*/ 	.short	(.L_17 - .L_16)
.L_16:
        /*002c*/ 	.word	0x00000000
        /*0030*/ 	.short	0x0005
        /*0032*/ 	.short	0x0028
        /*0034*/ 	.byte	0x00, 0xf4, 0x21, 0x00


	//----- nvinfo : EIATTR_KPARAM_INFO
	.align		4
.L_17:
        /*0038*/ 	.byte	0x04, 0x17
        /*003a*/ 	.short	(.L_19 - .L_18)
.L_18:
        /*003c*/ 	.word	0x00000000
        /*0040*/ 	.short	0x0004
        /*0042*/ 	.short	0x0020
        /*0044*/ 	.byte	0x00, 0xf4, 0x21, 0x00


	//----- nvinfo : EIATTR_KPARAM_INFO
	.align		4
.L_19:
        /*0048*/ 	.byte	0x04, 0x17
        /*004a*/ 	.short	(.L_21 - .L_20)
.L_20:
        /*004c*/ 	.word	0x00000000
        /*0050*/ 	.short	0x0003
        /*0052*/ 	.short	0x0018
        /*0054*/ 	.byte	0x00, 0xf4, 0x21, 0x00


	//----- nvinfo : EIATTR_KPARAM_INFO
	.align		4
.L_21:
        /*0058*/ 	.byte	0x04, 0x17
        /*005a*/ 	.short	(.L_23 - .L_22)
.L_22:
        /*005c*/ 	.word	0x00000000
        /*0060*/ 	.short	0x0002
        /*0062*/ 	.short	0x0010
        /*0064*/ 	.byte	0x00, 0xf4, 0x21, 0x00


	//----- nvinfo : EIATTR_KPARAM_INFO
	.align		4
.L_23:
        /*0068*/ 	.byte	0x04, 0x17
        /*006a*/ 	.short	(.L_25 - .L_24)
.L_24:
        /*006c*/ 	.word	0x00000000
        /*0070*/ 	.short	0x0001
        /*0072*/ 	.short	0x0008
        /*0074*/ 	.byte	0x00, 0xf4, 0x21, 0x00


	//----- nvinfo : EIATTR_KPARAM_INFO
	.align		4
.L_25:
        /*0078*/ 	.byte	0x04, 0x17
        /*007a*/ 	.short	(.L_27 - .L_26)
.L_26:
        /*007c*/ 	.word	0x00000000
        /*0080*/ 	.short	0x0000
        /*0082*/ 	.short	0x0000
        /*0084*/ 	.byte	0x00, 0xf4, 0x21, 0x00


	//----- nvinfo : EIATTR_SPARSE_MMA_MASK
	.align		4
.L_27:
        /*0088*/ 	.byte	0x03, 0x50
        /*008a*/ 	.short	0x0000


	//----- nvinfo : EIATTR_MAXREG_COUNT
	.align		4
        /*008c*/ 	.byte	0x03, 0x1b
        /*008e*/ 	.short	0x00ff


	//----- nvinfo : EIATTR_EXIT_INSTR_OFFSETS
	.align		4
        /*0090*/ 	.byte	0x04, 0x1c
        /*0092*/ 	.short	(.L_29 - .L_28)


	//   ....[0]....
.L_28:
        /*0094*/ 	.word	0x000003f0


	//----- nvinfo : EIATTR_REQNTID
	.align		4
.L_29:
        /*0098*/ 	.byte	0x04, 0x10
        /*009a*/ 	.short	(.L_31 - .L_30)
.L_30:
        /*009c*/ 	.word	0x00000100
        /*00a0*/ 	.word	0x00000001
        /*00a4*/ 	.word	0x00000001


	//----- nvinfo : EIATTR_CBANK_PARAM_SIZE
	.align		4
.L_31:
        /*00a8*/ 	.byte	0x03, 0x19
        /*00aa*/ 	.short	0x003c


	//----- nvinfo : EIATTR_PARAM_CBANK
	.align		4
        /*00ac*/ 	.byte	0x04, 0x0a
        /*00ae*/ 	.short	(.L_33 - .L_32)
	.align		4
.L_32:
        /*00b0*/ 	.word	index@(.nv.constant0.triton_poi_fused__native_batch_norm_legit_no_training_convolution_41)
        /*00b4*/ 	.short	0x0210
        /*00b6*/ 	.short	0x003c


	//----- nvinfo : EIATTR_SW_WAR
	.align		4
.L_33:
        /*00b8*/ 	.byte	0x04, 0x36
        /*00ba*/ 	.short	(.L_35 - .L_34)
.L_34:
        /*00bc*/ 	.word	0x00000008
.L_35:


//--------------------- .nv.callgraph             --------------------------
	.section	.nv.callgraph,"",@"SHT_CUDA_CALLGRAPH"
	.align	4
	.sectionentsize	8
	.align		4
        /*0000*/ 	.word	0x00000000
	.align		4
        /*0004*/ 	.word	0xffffffff
	.align		4
        /*0008*/ 	.word	0x00000000
	.align		4
        /*000c*/ 	.word	0xfffffffe
	.align		4
        /*0010*/ 	.word	0x00000000
	.align		4
        /*0014*/ 	.word	0xfffffffd
	.align		4
        /*0018*/ 	.word	0x00000000
	.align		4
        /*001c*/ 	.word	0xfffffffc


//--------------------- .nv.constant4             --------------------------
	.section	.nv.constant4,"a",@progbits
	.align	8
	.align		8
.nv.constant4:
        /*0000*/ 	.dword	_$_str
	.align		8
        /*0008*/ 	.dword	_$_str_$_2


//--------------------- .text.triton_poi_fused__native_batch_norm_legit_no_training_convolution_41 --------------------------
	.section	.text.triton_poi_fused__native_batch_norm_legit_no_training_convolution_41,"ax",@progbits
	.align	128
        .global         triton_poi_fused__native_batch_norm_legit_no_training_convolution_41
        .type           triton_poi_fused__native_batch_norm_legit_no_training_convolution_41,@function
        .size           triton_poi_fused__native_batch_norm_legit_no_training_convolution_41,(.L_x_1 - triton_poi_fused__native_batch_norm_legit_no_training_convolution_41)
        .other          triton_poi_fused__native_batch_norm_legit_no_training_convolution_41,@"STO_CUDA_ENTRY STV_DEFAULT"
triton_poi_fused__native_batch_norm_legit_no_training_convolution_41:
.text.triton_poi_fused__native_batch_norm_legit_no_training_convolution_41:
[----:B------:R-:W-:Y:S01]  /*0000*/  LDC R1, c[0x0][0x28] ;  /* 0x00000a00ff017b82 */ /* 0x000fe20000000800 */
[----:B------:R-:W1:Y:S07]  /*0010*/  S2R R0, SR_TID.X ;  /* 0x0000000000007919 */ /* 0x000e6e0000002100 */
[----:B------:R-:W2:Y:S01]  /*0020*/  LDC.64 R6, c[0x0][0x228] ;  /* 0x00008a00ff067b82 */ /* 0x000ea20000000a00 */
[----:B------:R-:W-:Y:S01]  /*0030*/  ULDC.64 UR4, c[0x0][0x208] ;  /* 0x0000820000047ab9 */ /* 0x000fe20000000a00 */
[----:B------:R-:W3:Y:S06]  /*0040*/  S2R R5, SR_CTAID.X ;  /* 0x0000000000057919 */ /* 0x000eec0000002500 */
[----:B------:R-:W4:Y:S08]  /*0050*/  LDC.64 R12, c[0x0][0x218] ;  /* 0x00008600ff0c7b82 */ /* 0x000f300000000a00 */
[----:B------:R-:W5:Y:S08]  /*0060*/  LDC.64 R14, c[0x0][0x220] ;  /* 0x00008800ff0e7b82 */ /* 0x000f700000000a00 */
[----:B------:R-:W5:Y:S01]  /*0070*/  LDC.64 R10, c[0x0][0x238] ;  /* 0x00008e00ff0a7b82 */ /* 0x000f620000000a00 */
[----:B-1----:R-:W-:-:S07]  /*0080*/  SHF.L.U32 R0, R0, 0x1, RZ ;  /* 0x0000000100007819 */ /* 0x002fce00000006ff */
[----:B------:R-:W1:Y:S01]  /*0090*/  LDC.64 R16, c[0x0][0x230] ;  /* 0x00008c00ff107b82 */ /* 0x000e620000000a00 */
[----:B---3--:R-:W-:Y:S02]  /*00a0*/  SHF.R.S32.HI R3, RZ, 0x16, R5 ;  /* 0x00000016ff037819 */ /* 0x008fe40000011405 */
[----:B------:R-:W-:Y:S02]  /*00b0*/  LOP3.LUT R0, R0, 0x1fe, RZ, 0xc0, !PT ;  /* 0x000001fe00007812 */ /* 0x000fe400078ec0ff */
[----:B------:R-:W-:Y:S02]  /*00c0*/  SGXT R3, R3, 0x1 ;  /* 0x000000010303781a */ /* 0x000fe40000000200 */
[----:B------:R-:W-:-:S04]  /*00d0*/  LEA R0, R5, R0, 0x9 ;  /* 0x0000000005007211 */ /* 0x000fc800078e48ff */
[----:B------:R-:W-:-:S04]  /*00e0*/  LEA.HI R3, R3, R0, RZ, 0x3 ;  /* 0x0000000003037211 */ /* 0x000fc800078f18ff */
[----:B------:R-:W-:-:S04]  /*00f0*/  LOP3.LUT R3, R3, 0xfffffff8, RZ, 0xc0, !PT ;  /* 0xfffffff803037812 */ /* 0x000fc800078ec0ff */
[----:B------:R-:W-:Y:S02]  /*0100*/  IADD3 R8, R0, -R3, RZ ;  /* 0x8000000300087210 */ /* 0x000fe40007ffe0ff */
[----:B------:R-:W3:Y:S03]  /*0110*/  LDC.64 R2, c[0x0][0x210] ;  /* 0x00008400ff027b82 */ /* 0x000ee60000000a00 */
[----:B--2---:R-:W-:-:S06]  /*0120*/  IMAD.WIDE R6, R8, 0x4, R6 ;  /* 0x0000000408067825 */ /* 0x004fcc00078e0206 */
[----:B------:R-:W2:Y:S01]  /*0130*/  LDG.E.EL.64 R6, desc[UR4][R6.64] ;  /* 0x0000000406067981 */ /* 0x000ea2000c2e1b00 */
[----:B----4-:R-:W-:-:S04]  /*0140*/  IMAD.WIDE R12, R8, 0x4, R12 ;  /* 0x00000004080c7825 */ /* 0x010fc800078e020c */
[C---:B-----5:R-:W-:Y:S02]  /*0150*/  IMAD.WIDE R14, R8.reuse, 0x4, R14 ;  /* 0x00000004080e7825 */ /* 0x060fe400078e020e */
[----:B------:R-:W4:Y:S02]  /*0160*/  LDG.E.EL.64 R12, desc[UR4][R12.64] ;  /* 0x000000040c0c7981 */ /* 0x000f24000c2e1b00 */
[----:B0-----:R-:W-:Y:S02]  /*0170*/  IMAD.WIDE R10, R8, 0x4, R10 ;  /* 0x00000004080a7825 */ /* 0x001fe400078e020a */
[----:B------:R-:W5:Y:S02]  /*0180*/  LDG.E.EL.64 R14, desc[UR4][R14.64] ;  /* 0x000000040e0e7981 */ /* 0x000f64000c2e1b00 */
[----:B---3--:R-:W-:Y:S02]  /*0190*/  IMAD.WIDE R2, R0, 0x4, R2 ;  /* 0x0000000400027825 */ /* 0x008fe400078e0202 */
[----:B------:R-:W3:Y:S04]  /*01a0*/  LDG.E.EL.64 R10, desc[UR4][R10.64] ;  /* 0x000000040a0a7981 */ /* 0x000ee8000c2e1b00 */
[----:B------:R-:W4:Y:S01]  /*01b0*/  LDG.E.64 R4, desc[UR4][R2.64] ;  /* 0x0000000402047981 */ /* 0x000f22000c1e1b00 */
[----:B-1----:R-:W-:-:S05]  /*01c0*/  IMAD.WIDE R16, R8, 0x4, R16 ;  /* 0x0000000408107825 */ /* 0x002fca00078e0210 */
[----:B------:R0:W3:Y:S02]  /*01d0*/  LDG.E.EL.64 R8, desc[UR4][R16.64] ;  /* 0x0000000410087981 */ /* 0x0000e4000c2e1b00 */
[----:B0-----:R-:W-:Y:S01]  /*01e0*/  HFMA2.MMA R17, -RZ, RZ, 1.625, 0 ;  /* 0x3e800000ff117435 */ /* 0x001fe200000001ff */
[----:B--2---:R-:W-:Y:S01]  /*01f0*/  FADD R6, R6, 9.9999997473787516356e-06 ;  /* 0x3727c5ac06067421 */ /* 0x004fe20000000000 */
[----:B------:R-:W-:-:S03]  /*0200*/  FADD R18, R7, 9.9999997473787516356e-06 ;  /* 0x3727c5ac07127421 */ /* 0x000fc60000000000 */
[----:B------:R0:W1:Y:S08]  /*0210*/  MUFU.SQRT R19, R6 ;  /* 0x0000000600137308 */ /* 0x0000700000002000 */
[----:B------:R-:W2:Y:S01]  /*0220*/  MUFU.SQRT R20, R18 ;  /* 0x0000001200147308 */ /* 0x000ea20000002000 */
[----:B0-----:R-:W0:Y:S01]  /*0230*/  LDC.64 R6, c[0x0][0x240] ;  /* 0x00009000ff067b82 */ /* 0x001e220000000a00 */
[----:B-1----:R-:W-:-:S02]  /*0240*/  FSETP.GT.AND P0, PT, R19, 8.50705917302346158658e+37, PT ;  /* 0x7e8000001300780b */ /* 0x002fc40003f04000 */
[----:B------:R-:W-:Y:S02]  /*0250*/  FSETP.GEU.AND P2, PT, R19, 1.175494350822287508e-38, PT ;  /* 0x008000001300780b */ /* 0x000fe40003f4e000 */
[C---:B--2---:R-:W-:Y:S02]  /*0260*/  FSETP.GT.AND P1, PT, R20.reuse, 8.50705917302346158658e+37, PT ;  /* 0x7e8000001400780b */ /* 0x044fe40003f24000 */
[----:B------:R-:W-:-:S07]  /*0270*/  FSETP.GEU.AND P3, PT, R20, 1.175494350822287508e-38, PT ;  /* 0x008000001400780b */ /* 0x000fce0003f6e000 */
[----:B------:R-:W-:-:S04]  /*0280*/  @P0 FMUL R19, R19, 0.25 ;  /* 0x3e80000013130820 */ /* 0x000fc80000400000 */
[----:B------:R-:W-:Y:S01]  /*0290*/  @!P2 FMUL R19, R19, 16777216 ;  /* 0x4b8000001313a820 */ /* 0x000fe20000400000 */
[----:B------:R-:W-:-:S04]  /*02a0*/  @P1 FMUL R20, R20, 0.25 ;  /* 0x3e80000014141820 */ /* 0x000fc80000400000 */
[----:B------:R-:W-:Y:S01]  /*02b0*/  @!P3 FMUL R20, R20, 16777216 ;  /* 0x4b8000001414b820 */ /* 0x000fe20000400000 */
[----:B------:R-:W1:Y:S01]  /*02c0*/  MUFU.RCP R19, R19 ;  /* 0x0000001300137308 */ /* 0x000e620000001000 */
[----:B------:R-:W-:-:S07]  /*02d0*/  FSEL R16, R17, 1, P0 ;  /* 0x3f80000011107808 */ /* 0x000fce0000000000 */
[----:B------:R-:W2:Y:S01]  /*02e0*/  MUFU.RCP R20, R20 ;  /* 0x0000001400147308 */ /* 0x000ea20000001000 */
[----:B------:R-:W-:Y:S01]  /*02f0*/  FSEL R17, R17, 1, P1 ;  /* 0x3f80000011117808 */ /* 0x000fe20000800000 */
[----:B------:R-:W-:Y:S01]  /*0300*/  @!P2 FMUL R16, R16, 16777216 ;  /* 0x4b8000001010a820 */ /* 0x000fe20000400000 */
[----:B----4-:R-:W-:Y:S01]  /*0310*/  FADD R4, R4, R12 ;  /* 0x0000000c04047221 */ /* 0x010fe20000000000 */
[----:B------:R-:W-:Y:S02]  /*0320*/  FADD R5, R5, R13 ;  /* 0x0000000d05057221 */ /* 0x000fe40000000000 */
[----:B------:R-:W-:Y:S01]  /*0330*/  @!P3 FMUL R17, R17, 16777216 ;  /* 0x4b8000001111b820 */ /* 0x000fe20000400000 */
[----:B-1----:R-:W-:Y:S01]  /*0340*/  FMUL R19, R19, R16 ;  /* 0x0000001013137220 */ /* 0x002fe20000400000 */
[----:B-----5:R-:W-:Y:S01]  /*0350*/  FADD R14, -R14, R4 ;  /* 0x000000040e0e7221 */ /* 0x020fe20000000100 */
[----:B------:R-:W-:Y:S01]  /*0360*/  FADD R15, -R15, R5 ;  /* 0x000000050f0f7221 */ /* 0x000fe20000000100 */
[----:B--2---:R-:W-:-:S02]  /*0370*/  FMUL R12, R20, R17 ;  /* 0x00000011140c7220 */ /* 0x004fc40000400000 */
[----:B------:R-:W-:Y:S02]  /*0380*/  FMUL R19, R14, R19 ;  /* 0x000000130e137220 */ /* 0x000fe40000400000 */
[----:B------:R-:W-:Y:S01]  /*0390*/  FMUL R12, R15, R12 ;  /* 0x0000000c0f0c7220 */ /* 0x000fe20000400000 */
[----:B0-----:R-:W-:-:S04]  /*03a0*/  IMAD.WIDE R6, R0, 0x4, R6 ;  /* 0x0000000400067825 */ /* 0x001fc800078e0206 */
[----:B---3--:R-:W-:Y:S01]  /*03b0*/  FFMA R8, R8, R19, R10 ;  /* 0x0000001308087223 */ /* 0x008fe2000000000a */
[----:B------:R-:W-:Y:S01]  /*03c0*/  FFMA R9, R9, R12, R11 ;  /* 0x0000000c09097223 */ /* 0x000fe2000000000b */
[----:B------:R-:W-:Y:S04]  /*03d0*/  STG.E.64 desc[UR4][R2.64], R4 ;  /* 0x0000000402007986 */ /* 0x000fe8000c101b04 */
[----:B------:R-:W-:Y:S01]  /*03e0*/  STG.E.64 desc[UR4][R6.64], R8 ;  /* 0x0000000806007986 */ /* 0x000fe2000c101b04 */
[----:B------:R-:W-:Y:S05]  /*03f0*/  EXIT ;  /* 0x000000000000794d */ /* 0x000fea0003800000 */
.L_x_0:
[----:B------:R-:W-:-:S00]  /*0400*/  BRA `(.L_x_0) ;  /* 0xfffffffc00fc7947 */ /* 0x000fc0000383ffff */
[----:B------:R-:W-:-:S00]  /*0410*/  NOP ;  /* 0x0000000000007918 */ /* 0x000fc00000000000 */
        /* <DEDUP_REMOVED lines=14> */
.L_x_1:


//--------------------- .nv.global.init           --------------------------
	.section	.nv.global.init,"aw",@progbits
.nv.global.init:
	.type		_$_str,@object
	.size		_$_str,(_$_str_$_2 - _$_str)
_$_str:
        /*0000*/ 	.byte	0x5f, 0x5f, 0x43, 0x55, 0x44, 0x41, 0x5f, 0x46, 0x54, 0x5a, 0x00
	.type		_$_str_$_2,@object
	.size		_$_str_$_2,(.L_1 - _$_str_$_2)
_$_str_$_2:
        /*000b*/ 	.byte	0x5f, 0x5f, 0x43, 0x55, 0x44, 0x41, 0x5f, 0x50, 0x52, 0x45, 0x43, 0x5f, 0x53, 0x51, 0x52, 0x54
        /*001b*/ 	.byte	0x00
.L_1:


//--------------------- .nv.constant0.triton_poi_fused__native_batch_norm_legit_no_training_convolution_41 --------------------------
	.section	.nv.constant0.triton_poi_fused__native_batch_norm_legit_no_training_convolution_41,"a",@progbits
	.sectionflags	@""
	.align	4
.nv.constant0.triton_poi_fused__native_batch_norm_legit_no_training_convolution_41:
	.zero		588
